//
// Generated by NVIDIA NVVM Compiler
//
// Compiler Build ID: CL-36424714
// Cuda compilation tools, release 13.0, V13.0.88
// Based on NVVM 20.0.0
//

.version 9.0
.target sm_100
.address_size 64

	// .globl	_Z12embossKernelPhS_

.visible .entry _Z12embossKernelPhS_(
	.param .u64 .ptr .align 1 _Z12embossKernelPhS__param_0,
	.param .u64 .ptr .align 1 _Z12embossKernelPhS__param_1
)
{
	.reg .pred 	%p<6>;
	.reg .b16 	%rs<19>;
	.reg .b32 	%r<18>;
	.reg .b64 	%rd<18>;

	ld.param.u64 	%rd1, [_Z12embossKernelPhS__param_0];
	ld.param.u64 	%rd2, [_Z12embossKernelPhS__param_1];
	mov.u32 	%r3, %ctaid.x;
	mov.u32 	%r4, %ntid.x;
	mov.u32 	%r5, %tid.x;
	mad.lo.s32 	%r1, %r3, %r4, %r5;
	mov.u32 	%r6, %ctaid.y;
	mov.u32 	%r7, %ntid.y;
	mov.u32 	%r8, %tid.y;
	mad.lo.s32 	%r9, %r6, %r7, %r8;
	add.s32 	%r10, %r1, -1;
	setp.gt.u32 	%p1, %r10, 509;
	setp.eq.s32 	%p2, %r9, 0;
	setp.gt.u32 	%p3, %r9, 510;
	or.pred  	%p4, %p1, %p3;
	or.pred  	%p5, %p4, %p2;
	@%p5 bra 	$L__BB0_2;
	cvta.to.global.u64 	%rd3, %rd2;
	cvta.to.global.u64 	%rd4, %rd1;
	shl.b32 	%r11, %r9, 9;
	add.s32 	%r12, %r11, %r1;
	add.s32 	%r13, %r12, -512;
	add.s32 	%r14, %r12, -513;
	cvt.u64.u32 	%rd5, %r14;
	add.s64 	%rd6, %rd4, %rd5;
	ld.global.u8 	%rs1, [%rd6];
	cvt.u64.u32 	%rd7, %r13;
	add.s64 	%rd8, %rd4, %rd7;
	ld.global.u8 	%rs2, [%rd8];
	add.s16 	%rs3, %rs1, %rs2;
	ld.global.u8 	%rs4, [%rd8+1];
	add.s16 	%rs5, %rs3, %rs4;
	add.s32 	%r15, %r12, -1;
	cvt.u64.u32 	%rd9, %r15;
	add.s64 	%rd10, %rd4, %rd9;
	ld.global.u8 	%rs6, [%rd10];
	add.s16 	%rs7, %rs5, %rs6;
	cvt.u64.u32 	%rd11, %r12;
	add.s64 	%rd12, %rd4, %rd11;
	ld.global.u8 	%rs8, [%rd12];
	add.s16 	%rs9, %rs7, %rs8;
	ld.global.u8 	%rs10, [%rd12+1];
	add.s16 	%rs11, %rs9, %rs10;
	add.s32 	%r16, %r12, 512;
	add.s32 	%r17, %r12, 511;
	cvt.u64.u32 	%rd13, %r17;
	add.s64 	%rd14, %rd4, %rd13;
	ld.global.u8 	%rs12, [%rd14];
	add.s16 	%rs13, %rs11, %rs12;
	cvt.u64.u32 	%rd15, %r16;
	add.s64 	%rd16, %rd4, %rd15;
	ld.global.u8 	%rs14, [%rd16];
	add.s16 	%rs15, %rs13, %rs14;
	ld.global.u8 	%rs16, [%rd16+1];
	add.s16 	%rs17, %rs15, %rs16;
	sub.s16 	%rs18, -128, %rs17;
	add.s64 	%rd17, %rd3, %rd11;
	st.global.u8 	[%rd17], %rs18;
$L__BB0_2:
	ret;

}


// ===== COMPILED SASS (sm_100) =====

	.target	sm_100

	.elftype	@"ET_EXEC"


//--------------------- .note.nv.tkinfo           --------------------------
	.section	.note.nv.tkinfo,"",@"SHT_NOTE"
	.sectionflags	@"SHF_NOTE_NV_TKINFO"
	.tkinfo
        /*0018*/ 	.word	0x00000002
        /*0030*/ 	.string	""
        /*0030*/ 	.string	"ptxas"
        /*0030*/ 	.string	"Cuda compilation tools, release 13.0, V13.0.88"
        /*0030*/ 	.string	"Build cuda_13.0.r13.0/compiler.36424714_0"
        /*0030*/ 	.string	"-arch sm_100 -m 64 "



//--------------------- .note.nv.cuinfo           --------------------------
	.section	.note.nv.cuinfo,"",@"SHT_NOTE"
	.sectionflags	@"SHF_NOTE_NV_CUINFO"
        /*0018*/ 	.short	0x0002
        /*001a*/ 	.short	0x0064
        /*001c*/ 	.short	0x0082
	.zero		2


//--------------------- .nv.info                  --------------------------
	.section	.nv.info,"",@"SHT_CUDA_INFO"
	.align	4


	//----- nvinfo : EIATTR_REGCOUNT
	.align		4
        /*0000*/ 	.byte	0x04, 0x2f
        /*0002*/ 	.short	(.L_1 - .L_0)
	.align		4
.L_0:
        /*0004*/ 	.word	index@(_Z12embossKernelPhS_)
        /*0008*/ 	.word	0x00000014


	//----- nvinfo : EIATTR_FRAME_SIZE
	.align		4
.L_1:
        /*000c*/ 	.byte	0x04, 0x11
        /*000e*/ 	.short	(.L_3 - .L_2)
	.align		4
.L_2:
        /*0010*/ 	.word	index@(_Z12embossKernelPhS_)
        /*0014*/ 	.word	0x00000000


	//----- nvinfo : EIATTR_MIN_STACK_SIZE
	.align		4
.L_3:
        /*0018*/ 	.byte	0x04, 0x12
        /*001a*/ 	.short	(.L_5 - .L_4)
	.align		4
.L_4:
        /*001c*/ 	.word	index@(_Z12embossKernelPhS_)
        /*0020*/ 	.word	0x00000000
.L_5:


//--------------------- .nv.compat                --------------------------
	.section	.nv.compat,"",@"SHT_CUDA_COMPAT_INFO"
	.align	4
        /*0000*/ 	.byte	0x02, 0x09, 0x00, 0x00, 0x02, 0x02, 0x01, 0x00, 0x02, 0x05, 0x05, 0x00, 0x03, 0x07, 0x01, 0x01
        /*0010*/ 	.byte	0x02, 0x03, 0x00, 0x00, 0x02, 0x06, 0x01, 0x00, 0x04, 0x0b, 0x08, 0x00, 0x09, 0x00, 0x00, 0x00
        /*0020*/ 	.byte	0x00, 0x00, 0x00, 0x00


//--------------------- .nv.info._Z12embossKernelPhS_ --------------------------
	.section	.nv.info._Z12embossKernelPhS_,"",@"SHT_CUDA_INFO"
	.sectionflags	@""
	.align	4


	//----- nvinfo : EIATTR_CUDA_API_VERSION
	.align		4
        /*0000*/ 	.byte	0x04, 0x37
        /*0002*/ 	.short	(.L_7 - .L_6)
.L_6:
        /*0004*/ 	.word	0x00000082


	//----- nvinfo : EIATTR_KPARAM_INFO
	.align		4
.L_7:
        /*0008*/ 	.byte	0x04, 0x17
        /*000a*/ 	.short	(.L_9 - .L_8)
.L_8:
        /*000c*/ 	.word	0x00000000
        /*0010*/ 	.short	0x0001
        /*0012*/ 	.short	0x0008
        /*0014*/ 	.byte	0x00, 0xf5, 0x21, 0x00


	//----- nvinfo : EIATTR_KPARAM_INFO
	.align		4
.L_9:
        /*0018*/ 	.byte	0x04, 0x17
        /*001a*/ 	.short	(.L_11 - .L_10)
.L_10:
        /*001c*/ 	.word	0x00000000
        /*0020*/ 	.short	0x0000
        /*0022*/ 	.short	0x0000
        /*0024*/ 	.byte	0x00, 0xf5, 0x21, 0x00


	//----- nvinfo : EIATTR_SPARSE_MMA_MASK
	.align		4
.L_11:
        /*0028*/ 	.byte	0x03, 0x50
        /*002a*/ 	.short	0x0000


	//----- nvinfo : EIATTR_MAXREG_COUNT
	.align		4
        /*002c*/ 	.byte	0x03, 0x1b
        /*002e*/ 	.short	0x00ff


	//----- nvinfo : EIATTR_MERCURY_ISA_VERSION
	.align		4
        /*0030*/ 	.byte	0x03, 0x5f
        /*0032*/ 	.short	0x0101


	//----- nvinfo : EIATTR_VRC_CTA_INIT_COUNT
	.align		4
        /*0034*/ 	.byte	0x02, 0x4a
	.zero		1
	.zero		1


	//----- nvinfo : EIATTR_EXIT_INSTR_OFFSETS
	.align		4
        /*0038*/ 	.byte	0x04, 0x1c
        /*003a*/ 	.short	(.L_13 - .L_12)


	//   ....[0]....
.L_12:
        /*003c*/ 	.word	0x000000d0


	//   ....[1]....
        /*0040*/ 	.word	0x00000350


	//----- nvinfo : EIATTR_CBANK_PARAM_SIZE
	.align		4
.L_13:
        /*0044*/ 	.byte	0x03, 0x19
        /*0046*/ 	.short	0x0010


	//----- nvinfo : EIATTR_PARAM_CBANK
	.align		4
        /*0048*/ 	.byte	0x04, 0x0a
        /*004a*/ 	.short	(.L_15 - .L_14)
	.align		4
.L_14:
        /*004c*/ 	.word	index@(.nv.constant0._Z12embossKernelPhS_)
        /*0050*/ 	.short	0x0380
        /*0052*/ 	.short	0x0010


	//----- nvinfo : EIATTR_SW_WAR
	.align		4
.L_15:
        /*0054*/ 	.byte	0x04, 0x36
        /*0056*/ 	.short	(.L_17 - .L_16)
.L_16:
        /*0058*/ 	.word	0x00000008
.L_17:


//--------------------- .nv.callgraph             --------------------------
	.section	.nv.callgraph,"",@"SHT_CUDA_CALLGRAPH"
	.align	4
	.sectionentsize	8
	.align		4
        /*0000*/ 	.word	0x00000000
	.align		4
        /*0004*/ 	.word	0xffffffff
	.align		4
        /*0008*/ 	.word	0x00000000
	.align		4
        /*000c*/ 	.word	0xfffffffe
	.align		4
        /*0010*/ 	.word	0x00000000
	.align		4
        /*0014*/ 	.word	0xfffffffd
	.align		4
        /*0018*/ 	.word	0x00000000
	.align		4
        /*001c*/ 	.word	0xfffffffc


//--------------------- .text._Z12embossKernelPhS_ --------------------------
	.section	.text._Z12embossKernelPhS_,"ax",@progbits
	.align	128
        .global         _Z12embossKernelPhS_
        .type           _Z12embossKernelPhS_,@function
        .size           _Z12embossKernelPhS_,(.L_x_1 - _Z12embossKernelPhS_)
        .other          _Z12embossKernelPhS_,@"STO_CUDA_ENTRY STV_DEFAULT"
_Z12embossKernelPhS_:
.text._Z12embossKernelPhS_:
[----:B------:R-:W-:Y:S01]  /*0000*/  LDC R1, c[0x0][0x37c] ;  /* 0x0000df00ff017b82 */ /* 0x000fe20000000800 */
[----:B------:R-:W0:Y:S07]  /*0010*/  S2R R3, SR_TID.X ;  /* 0x0000000000037919 */ /* 0x000e2e0000002100 */
[----:B------:R-:W0:Y:S01]  /*0020*/  S2UR UR4, SR_CTAID.X ;  /* 0x00000000000479c3 */ /* 0x000e220000002500 */
[----:B------:R-:W1:Y:S07]  /*0030*/  S2R R5, SR_TID.Y ;  /* 0x0000000000057919 */ /* 0x000e6e0000002200 */
[----:B------:R-:W0:Y:S08]  /*0040*/  LDC R0, c[0x0][0x360] ;  /* 0x0000d800ff007b82 */ /* 0x000e300000000800 */
[----:B------:R-:W1:Y:S08]  /*0050*/  S2UR UR5, SR_CTAID.Y ;  /* 0x00000000000579c3 */ /* 0x000e700000002600 */
[----:B------:R-:W1:Y:S01]  /*0060*/  LDC R2, c[0x0][0x364] ;  /* 0x0000d900ff027b82 */ /* 0x000e620000000800 */
[----:B0-----:R-:W-:-:S02]  /*0070*/  IMAD R0, R0, UR4, R3 ;  /* 0x0000000400007c24 */ /* 0x001fc4000f8e0203 */
[----:B-1----:R-:W-:Y:S02]  /*0080*/  IMAD R3, R2, UR5, R5 ;  /* 0x0000000502037c24 */ /* 0x002fe4000f8e0205 */
[----:B------:R-:W-:-:S03]  /*0090*/  VIADD R2, R0, 0xffffffff ;  /* 0xffffffff00027836 */ /* 0x000fc60000000000 */
[----:B------:R-:W-:-:S04]  /*00a0*/  ISETP.GT.U32.AND P0, PT, R3, 0x1fe, PT ;  /* 0x000001fe0300780c */ /* 0x000fc80003f04070 */
[----:B------:R-:W-:-:S04]  /*00b0*/  ISETP.GT.U32.OR P0, PT, R2, 0x1fd, P0 ;  /* 0x000001fd0200780c */ /* 0x000fc80000704470 */
[----:B------:R-:W-:-:S13]  /*00c0*/  ISETP.EQ.OR P0, PT, R3, RZ, P0 ;  /* 0x000000ff0300720c */ /* 0x000fda0000702670 */
[----:B------:R-:W-:Y:S05]  /*00d0*/  @P0 EXIT ;  /* 0x000000000000094d */ /* 0x000fea0003800000 */
[----:B------:R-:W0:Y:S01]  /*00e0*/  LDCU.128 UR8, c[0x0][0x380] ;  /* 0x00007000ff0877ac */ /* 0x000e220008000c00 */
[----:B------:R-:W-:Y:S01]  /*00f0*/  IMAD R0, R3, 0x200, R0 ;  /* 0x0000020003007824 */ /* 0x000fe200078e0200 */
[----:B------:R-:W1:Y:S03]  /*0100*/  LDCU.64 UR4, c[0x0][0x358] ;  /* 0x00006b00ff0477ac */ /* 0x000e660008000a00 */
[C---:B------:R-:W-:Y:S02]  /*0110*/  VIADD R8, R0.reuse, 0xfffffdff ;  /* 0xfffffdff00087836 */ /* 0x040fe40000000000 */
[C---:B------:R-:W-:Y:S02]  /*0120*/  VIADD R2, R0.reuse, 0xfffffe00 ;  /* 0xfffffe0000027836 */ /* 0x040fe40000000000 */
[C---:B------:R-:W-:Y:S02]  /*0130*/  VIADD R10, R0.reuse, 0xffffffff ;  /* 0xffffffff000a7836 */ /* 0x040fe40000000000 */
[----:B------:R-:W-:Y:S01]  /*0140*/  VIADD R12, R0, 0x1ff ;  /* 0x000001ff000c7836 */ /* 0x000fe20000000000 */
[----:B0-----:R-:W-:-:S02]  /*0150*/  IADD3 R8, P0, PT, R8, UR8, RZ ;  /* 0x0000000808087c10 */ /* 0x001fc4000ff1e0ff */
[----:B------:R-:W-:Y:S02]  /*0160*/  IADD3 R2, P1, PT, R2, UR8, RZ ;  /* 0x0000000802027c10 */ /* 0x000fe4000ff3e0ff */
[----:B------:R-:W-:Y:S02]  /*0170*/  IADD3.X R9, PT, PT, RZ, UR9, RZ, P0, !PT ;  /* 0x00000009ff097c10 */ /* 0x000fe400087fe4ff */
[----:B------:R-:W-:Y:S01]  /*0180*/  IADD3 R10, P0, PT, R10, UR8, RZ ;  /* 0x000000080a0a7c10 */ /* 0x000fe2000ff1e0ff */
[----:B------:R-:W-:Y:S01]  /*0190*/  IMAD.X R3, RZ, RZ, UR9, P1 ;  /* 0x00000009ff037e24 */ /* 0x000fe200088e06ff */
[C---:B------:R-:W-:Y:S01]  /*01a0*/  IADD3 R4, P1, PT, R0.reuse, UR8, RZ ;  /* 0x0000000800047c10 */ /* 0x040fe2000ff3e0ff */
[----:B-1----:R-:W2:Y:S01]  /*01b0*/  LDG.E.U8 R8, desc[UR4][R8.64] ;  /* 0x0000000408087981 */ /* 0x002ea2000c1e1100 */
[----:B------:R-:W-:Y:S01]  /*01c0*/  IADD3 R6, PT, PT, R0, 0x200, RZ ;  /* 0x0000020000067810 */ /* 0x000fe20007ffe0ff */
[----:B------:R-:W-:Y:S01]  /*01d0*/  IMAD.X R11, RZ, RZ, UR9, P0 ;  /* 0x00000009ff0b7e24 */ /* 0x000fe200080e06ff */
[----:B------:R-:W-:Y:S01]  /*01e0*/  IADD3 R12, P0, PT, R12, UR8, RZ ;  /* 0x000000080c0c7c10 */ /* 0x000fe2000ff1e0ff */
[----:B------:R-:W-:Y:S01]  /*01f0*/  IMAD.X R5, RZ, RZ, UR9, P1 ;  /* 0x00000009ff057e24 */ /* 0x000fe200088e06ff */
[----:B------:R-:W2:Y:S01]  /*0200*/  LDG.E.U8 R15, desc[UR4][R2.64] ;  /* 0x00000004020f7981 */ /* 0x000ea2000c1e1100 */
[----:B------:R-:W-:-:S03]  /*0210*/  IADD3 R6, P1, PT, R6, UR8, RZ ;  /* 0x0000000806067c10 */ /* 0x000fc6000ff3e0ff */
[----:B------:R-:W2:Y:S01]  /*0220*/  LDG.E.U8 R14, desc[UR4][R2.64+0x1] ;  /* 0x00000104020e7981 */ /* 0x000ea2000c1e1100 */
[----:B------:R-:W-:-:S03]  /*0230*/  IMAD.X R13, RZ, RZ, UR9, P0 ;  /* 0x00000009ff0d7e24 */ /* 0x000fc600080e06ff */
[----:B------:R-:W3:Y:S01]  /*0240*/  LDG.E.U8 R11, desc[UR4][R10.64] ;  /* 0x000000040a0b7981 */ /* 0x000ee2000c1e1100 */
[----:B------:R-:W-:-:S03]  /*0250*/  IMAD.X R7, RZ, RZ, UR9, P1 ;  /* 0x00000009ff077e24 */ /* 0x000fc600088e06ff */
[----:B------:R-:W3:Y:S04]  /*0260*/  LDG.E.U8 R9, desc[UR4][R4.64] ;  /* 0x0000000404097981 */ /* 0x000ee8000c1e1100 */
[----:B------:R-:W4:Y:S04]  /*0270*/  LDG.E.U8 R17, desc[UR4][R4.64+0x1] ;  /* 0x0000010404117981 */ /* 0x000f28000c1e1100 */
[----:B------:R-:W4:Y:S04]  /*0280*/  LDG.E.U8 R12, desc[UR4][R12.64] ;  /* 0x000000040c0c7981 */ /* 0x000f28000c1e1100 */
[----:B------:R-:W5:Y:S04]  /*0290*/  LDG.E.U8 R3, desc[UR4][R6.64] ;  /* 0x0000000406037981 */ /* 0x000f68000c1e1100 */
[----:B------:R-:W5:Y:S01]  /*02a0*/  LDG.E.U8 R2, desc[UR4][R6.64+0x1] ;  /* 0x0000010406027981 */ /* 0x000f62000c1e1100 */
[----:B--2---:R-:W-:-:S04]  /*02b0*/  IADD3 R8, PT, PT, R14, R8, R15 ;  /* 0x000000080e087210 */ /* 0x004fc80007ffe00f */
[----:B---3--:R-:W-:-:S04]  /*02c0*/  IADD3 R8, PT, PT, R9, R8, R11 ;  /* 0x0000000809087210 */ /* 0x008fc80007ffe00b */
[----:B----4-:R-:W-:-:S04]  /*02d0*/  IADD3 R8, PT, PT, R12, R8, R17 ;  /* 0x000000080c087210 */ /* 0x010fc80007ffe011 */
[----:B-----5:R-:W-:-:S04]  /*02e0*/  IADD3 R2, PT, PT, R2, R8, R3 ;  /* 0x0000000802027210 */ /* 0x020fc80007ffe003 */
[----:B------:R-:W-:Y:S02]  /*02f0*/  IADD3 R3, PT, PT, RZ, -R2, RZ ;  /* 0x80000002ff037210 */ /* 0x000fe40007ffe0ff */
[----:B------:R-:W-:Y:S02]  /*0300*/  IADD3 R2, P0, PT, R0, UR10, RZ ;  /* 0x0000000a00027c10 */ /* 0x000fe4000ff1e0ff */
[----:B------:R-:W-:-:S03]  /*0310*/  PRMT R0, R3, 0x7710, RZ ;  /* 0x0000771003007816 */ /* 0x000fc600000000ff */
[----:B------:R-:W-:Y:S02]  /*0320*/  IMAD.X R3, RZ, RZ, UR11, P0 ;  /* 0x0000000bff037e24 */ /* 0x000fe400080e06ff */
[----:B------:R-:W-:-:S05]  /*0330*/  VIADD R5, R0, 0xffffff80 ;  /* 0xffffff8000057836 */ /* 0x000fca0000000000 */
[----:B------:R-:W-:Y:S01]  /*0340*/  STG.E.U8 desc[UR4][R2.64], R5 ;  /* 0x0000000502007986 */ /* 0x000fe2000c101104 */
[----:B------:R-:W-:Y:S05]  /*0350*/  EXIT ;  /* 0x000000000000794d */ /* 0x000fea0003800000 */
.L_x_0:
[----:B------:R-:W-:-:S00]  /*0360*/  BRA `(.L_x_0) ;  /* 0xfffffffc00fc7947 */ /* 0x000fc0000383ffff */
[----:B------:R-:W-:-:S00]  /*0370*/  NOP ;  /* 0x0000000000007918 */ /* 0x000fc00000000000 */
        /* <DEDUP_REMOVED lines=8> */
.L_x_1:


//--------------------- .nv.shared.reserved.0     --------------------------
	.section	.nv.shared.reserved.0,"aw",@nobits
	.weak		__nv_reservedSMEM_offset_0_alias
	.size		__nv_reservedSMEM_offset_0_alias, 0, 64
	.other		__nv_reservedSMEM_offset_0_alias,@"STO_CUDA_RESERVED_SHARED STV_DEFAULT"
__nv_reservedSMEM_offset_0_alias:
	.zero		0
	.zero		64


//--------------------- .nv.constant0._Z12embossKernelPhS_ --------------------------
	.section	.nv.constant0._Z12embossKernelPhS_,"a",@progbits
	.sectionflags	@""
	.align	4
.nv.constant0._Z12embossKernelPhS_:
	.zero		912


//--------------------- SYMBOLS --------------------------

	.type		.nv.reservedSmem.offset0,@object
	.size		.nv.reservedSmem.offset0,0x4
